//
// Generated by NVIDIA NVVM Compiler
//
// Compiler Build ID: CL-36424714
// Cuda compilation tools, release 13.0, V13.0.88
// Based on NVVM 20.0.0
//

.version 9.0
.target sm_100
.address_size 64

	// .globl	_Z10rope_naivePfS_S_iii

.visible .entry _Z10rope_naivePfS_S_iii(
	.param .u64 .ptr .align 1 _Z10rope_naivePfS_S_iii_param_0,
	.param .u64 .ptr .align 1 _Z10rope_naivePfS_S_iii_param_1,
	.param .u64 .ptr .align 1 _Z10rope_naivePfS_S_iii_param_2,
	.param .u32 _Z10rope_naivePfS_S_iii_param_3,
	.param .u32 _Z10rope_naivePfS_S_iii_param_4,
	.param .u32 _Z10rope_naivePfS_S_iii_param_5
)
{
	.reg .pred 	%p<2>;
	.reg .b32 	%r<21>;
	.reg .b32 	%f<8>;
	.reg .b64 	%rd<14>;

	ld.param.u64 	%rd1, [_Z10rope_naivePfS_S_iii_param_0];
	ld.param.u64 	%rd2, [_Z10rope_naivePfS_S_iii_param_1];
	ld.param.u64 	%rd3, [_Z10rope_naivePfS_S_iii_param_2];
	ld.param.u32 	%r1, [_Z10rope_naivePfS_S_iii_param_4];
	ld.param.u32 	%r2, [_Z10rope_naivePfS_S_iii_param_5];
	mov.u32 	%r3, %ctaid.y;
	mov.u32 	%r4, %ntid.y;
	mov.u32 	%r5, %tid.y;
	mad.lo.s32 	%r6, %r3, %r4, %r5;
	mov.u32 	%r7, %ctaid.x;
	mov.u32 	%r8, %ntid.x;
	mov.u32 	%r9, %tid.x;
	mad.lo.s32 	%r10, %r7, %r8, %r9;
	rem.s32 	%r11, %r6, %r1;
	mad.lo.s32 	%r12, %r2, %r6, %r10;
	shr.u32 	%r13, %r2, 31;
	add.s32 	%r14, %r2, %r13;
	shr.s32 	%r15, %r14, 1;
	shr.u32 	%r16, %r10, 31;
	add.s32 	%r17, %r10, %r16;
	shr.s32 	%r18, %r17, 1;
	mad.lo.s32 	%r19, %r11, %r15, %r18;
	and.b32  	%r20, %r10, 1;
	setp.eq.b32 	%p1, %r20, 1;
	cvta.to.global.u64 	%rd4, %rd1;
	cvta.to.global.u64 	%rd5, %rd2;
	cvta.to.global.u64 	%rd6, %rd3;
	mul.wide.s32 	%rd7, %r12, 4;
	add.s64 	%rd8, %rd4, %rd7;
	ld.global.f32 	%f1, [%rd8];
	mul.wide.s32 	%rd9, %r19, 4;
	add.s64 	%rd10, %rd5, %rd9;
	ld.global.f32 	%f2, [%rd10];
	mul.f32 	%f3, %f1, %f2;
	selp.b64 	%rd11, -4, 4, %p1;
	add.s64 	%rd12, %rd8, %rd11;
	ld.global.f32 	%f4, [%rd12];
	add.s64 	%rd13, %rd6, %rd9;
	ld.global.f32 	%f5, [%rd13];
	mul.f32 	%f6, %f4, %f5;
	sub.f32 	%f7, %f3, %f6;
	st.global.f32 	[%rd8], %f7;
	ret;

}


// ===== COMPILED SASS (sm_100) =====

	.target	sm_100

	.elftype	@"ET_EXEC"


//--------------------- .note.nv.tkinfo           --------------------------
	.section	.note.nv.tkinfo,"",@"SHT_NOTE"
	.sectionflags	@"SHF_NOTE_NV_TKINFO"
	.tkinfo
        /*0018*/ 	.word	0x00000002
        /*0030*/ 	.string	""
        /*0030*/ 	.string	"ptxas"
        /*0030*/ 	.string	"Cuda compilation tools, release 13.0, V13.0.88"
        /*0030*/ 	.string	"Build cuda_13.0.r13.0/compiler.36424714_0"
        /*0030*/ 	.string	"-arch sm_100 -m 64 "



//--------------------- .note.nv.cuinfo           --------------------------
	.section	.note.nv.cuinfo,"",@"SHT_NOTE"
	.sectionflags	@"SHF_NOTE_NV_CUINFO"
        /*0018*/ 	.short	0x0002
        /*001a*/ 	.short	0x0064
        /*001c*/ 	.short	0x0082
	.zero		2


//--------------------- .nv.info                  --------------------------
	.section	.nv.info,"",@"SHT_CUDA_INFO"
	.align	4


	//----- nvinfo : EIATTR_REGCOUNT
	.align		4
        /*0000*/ 	.byte	0x04, 0x2f
        /*0002*/ 	.short	(.L_1 - .L_0)
	.align		4
.L_0:
        /*0004*/ 	.word	index@(_Z10rope_naivePfS_S_iii)
        /*0008*/ 	.word	0x00000010


	//----- nvinfo : EIATTR_FRAME_SIZE
	.align		4
.L_1:
        /*000c*/ 	.byte	0x04, 0x11
        /*000e*/ 	.short	(.L_3 - .L_2)
	.align		4
.L_2:
        /*0010*/ 	.word	index@(_Z10rope_naivePfS_S_iii)
        /*0014*/ 	.word	0x00000000


	//----- nvinfo : EIATTR_MIN_STACK_SIZE
	.align		4
.L_3:
        /*0018*/ 	.byte	0x04, 0x12
        /*001a*/ 	.short	(.L_5 - .L_4)
	.align		4
.L_4:
        /*001c*/ 	.word	index@(_Z10rope_naivePfS_S_iii)
        /*0020*/ 	.word	0x00000000
.L_5:


//--------------------- .nv.compat                --------------------------
	.section	.nv.compat,"",@"SHT_CUDA_COMPAT_INFO"
	.align	4
        /*0000*/ 	.byte	0x02, 0x09, 0x00, 0x00, 0x02, 0x02, 0x01, 0x00, 0x02, 0x05, 0x05, 0x00, 0x03, 0x07, 0x01, 0x01
        /*0010*/ 	.byte	0x02, 0x03, 0x00, 0x00, 0x02, 0x06, 0x01, 0x00, 0x04, 0x0b, 0x08, 0x00, 0x09, 0x00, 0x00, 0x00
        /*0020*/ 	.byte	0x00, 0x00, 0x00, 0x00


//--------------------- .nv.info._Z10rope_naivePfS_S_iii --------------------------
	.section	.nv.info._Z10rope_naivePfS_S_iii,"",@"SHT_CUDA_INFO"
	.sectionflags	@""
	.align	4


	//----- nvinfo : EIATTR_CUDA_API_VERSION
	.align		4
        /*0000*/ 	.byte	0x04, 0x37
        /*0002*/ 	.short	(.L_7 - .L_6)
.L_6:
        /*0004*/ 	.word	0x00000082


	//----- nvinfo : EIATTR_KPARAM_INFO
	.align		4
.L_7:
        /*0008*/ 	.byte	0x04, 0x17
        /*000a*/ 	.short	(.L_9 - .L_8)
.L_8:
        /*000c*/ 	.word	0x00000000
        /*0010*/ 	.short	0x0005
        /*0012*/ 	.short	0x0020
        /*0014*/ 	.byte	0x00, 0xf0, 0x11, 0x00


	//----- nvinfo : EIATTR_KPARAM_INFO
	.align		4
.L_9:
        /*0018*/ 	.byte	0x04, 0x17
        /*001a*/ 	.short	(.L_11 - .L_10)
.L_10:
        /*001c*/ 	.word	0x00000000
        /*0020*/ 	.short	0x0004
        /*0022*/ 	.short	0x001c
        /*0024*/ 	.byte	0x00, 0xf0, 0x11, 0x00


	//----- nvinfo : EIATTR_KPARAM_INFO
	.align		4
.L_11:
        /*0028*/ 	.byte	0x04, 0x17
        /*002a*/ 	.short	(.L_13 - .L_12)
.L_12:
        /*002c*/ 	.word	0x00000000
        /*0030*/ 	.short	0x0003
        /*0032*/ 	.short	0x0018
        /*0034*/ 	.byte	0x00, 0xf0, 0x11, 0x00


	//----- nvinfo : EIATTR_KPARAM_INFO
	.align		4
.L_13:
        /*0038*/ 	.byte	0x04, 0x17
        /*003a*/ 	.short	(.L_15 - .L_14)
.L_14:
        /*003c*/ 	.word	0x00000000
        /*0040*/ 	.short	0x0002
        /*0042*/ 	.short	0x0010
        /*0044*/ 	.byte	0x00, 0xf5, 0x21, 0x00


	//----- nvinfo : EIATTR_KPARAM_INFO
	.align		4
.L_15:
        /*0048*/ 	.byte	0x04, 0x17
        /*004a*/ 	.short	(.L_17 - .L_16)
.L_16:
        /*004c*/ 	.word	0x00000000
        /*0050*/ 	.short	0x0001
        /*0052*/ 	.short	0x0008
        /*0054*/ 	.byte	0x00, 0xf5, 0x21, 0x00


	//----- nvinfo : EIATTR_KPARAM_INFO
	.align		4
.L_17:
        /*0058*/ 	.byte	0x04, 0x17
        /*005a*/ 	.short	(.L_19 - .L_18)
.L_18:
        /*005c*/ 	.word	0x00000000
        /*0060*/ 	.short	0x0000
        /*0062*/ 	.short	0x0000
        /*0064*/ 	.byte	0x00, 0xf5, 0x21, 0x00


	//----- nvinfo : EIATTR_SPARSE_MMA_MASK
	.align		4
.L_19:
        /*0068*/ 	.byte	0x03, 0x50
        /*006a*/ 	.short	0x0000


	//----- nvinfo : EIATTR_MAXREG_COUNT
	.align		4
        /*006c*/ 	.byte	0x03, 0x1b
        /*006e*/ 	.short	0x00ff


	//----- nvinfo : EIATTR_MERCURY_ISA_VERSION
	.align		4
        /*0070*/ 	.byte	0x03, 0x5f
        /*0072*/ 	.short	0x0101


	//----- nvinfo : EIATTR_VRC_CTA_INIT_COUNT
	.align		4
        /*0074*/ 	.byte	0x02, 0x4a
	.zero		1
	.zero		1


	//----- nvinfo : EIATTR_EXIT_INSTR_OFFSETS
	.align		4
        /*0078*/ 	.byte	0x04, 0x1c
        /*007a*/ 	.short	(.L_21 - .L_20)


	//   ....[0]....
.L_20:
        /*007c*/ 	.word	0x000003c0


	//----- nvinfo : EIATTR_CBANK_PARAM_SIZE
	.align		4
.L_21:
        /*0080*/ 	.byte	0x03, 0x19
        /*0082*/ 	.short	0x0024


	//----- nvinfo : EIATTR_PARAM_CBANK
	.align		4
        /*0084*/ 	.byte	0x04, 0x0a
        /*0086*/ 	.short	(.L_23 - .L_22)
	.align		4
.L_22:
        /*0088*/ 	.word	index@(.nv.constant0._Z10rope_naivePfS_S_iii)
        /*008c*/ 	.short	0x0380
        /*008e*/ 	.short	0x0024


	//----- nvinfo : EIATTR_SW_WAR
	.align		4
.L_23:
        /*0090*/ 	.byte	0x04, 0x36
        /*0092*/ 	.short	(.L_25 - .L_24)
.L_24:
        /*0094*/ 	.word	0x00000008
.L_25:


//--------------------- .nv.callgraph             --------------------------
	.section	.nv.callgraph,"",@"SHT_CUDA_CALLGRAPH"
	.align	4
	.sectionentsize	8
	.align		4
        /*0000*/ 	.word	0x00000000
	.align		4
        /*0004*/ 	.word	0xffffffff
	.align		4
        /*0008*/ 	.word	0x00000000
	.align		4
        /*000c*/ 	.word	0xfffffffe
	.align		4
        /*0010*/ 	.word	0x00000000
	.align		4
        /*0014*/ 	.word	0xfffffffd
	.align		4
        /*0018*/ 	.word	0x00000000
	.align		4
        /*001c*/ 	.word	0xfffffffc


//--------------------- .text._Z10rope_naivePfS_S_iii --------------------------
	.section	.text._Z10rope_naivePfS_S_iii,"ax",@progbits
	.align	128
        .global         _Z10rope_naivePfS_S_iii
        .type           _Z10rope_naivePfS_S_iii,@function
        .size           _Z10rope_naivePfS_S_iii,(.L_x_1 - _Z10rope_naivePfS_S_iii)
        .other          _Z10rope_naivePfS_S_iii,@"STO_CUDA_ENTRY STV_DEFAULT"
_Z10rope_naivePfS_S_iii:
.text._Z10rope_naivePfS_S_iii:
[----:B------:R-:W-:Y:S08]  /*0000*/  LDC R1, c[0x0][0x37c] ;  /* 0x0000df00ff017b82 */ /* 0x000ff00000000800 */
[----:B------:R-:W0:Y:S01]  /*0010*/  LDC R8, c[0x0][0x39c] ;  /* 0x0000e700ff087b82 */ /* 0x000e220000000800 */
[----:B------:R-:W1:Y:S01]  /*0020*/  S2R R5, SR_TID.Y ;  /* 0x0000000000057919 */ /* 0x000e620000002200 */
[----:B------:R-:W2:Y:S06]  /*0030*/  LDCU.64 UR6, c[0x0][0x358] ;  /* 0x00006b00ff0677ac */ /* 0x000eac0008000a00 */
[----:B------:R-:W1:Y:S08]  /*0040*/  S2UR UR4, SR_CTAID.Y ;  /* 0x00000000000479c3 */ /* 0x000e700000002600 */
[----:B------:R-:W1:Y:S01]  /*0050*/  LDC R0, c[0x0][0x364] ;  /* 0x0000d900ff007b82 */ /* 0x000e620000000800 */
[----:B0-----:R-:W-:-:S07]  /*0060*/  IABS R7, R8 ;  /* 0x0000000800077213 */ /* 0x001fce0000000000 */
[----:B------:R-:W0:Y:S01]  /*0070*/  S2UR UR5, SR_CTAID.X ;  /* 0x00000000000579c3 */ /* 0x000e220000002500 */
[----:B------:R-:W3:Y:S07]  /*0080*/  I2F.RP R4, R7 ;  /* 0x0000000700047306 */ /* 0x000eee0000209400 */
[----:B------:R-:W0:Y:S01]  /*0090*/  LDC R9, c[0x0][0x360] ;  /* 0x0000d800ff097b82 */ /* 0x000e220000000800 */
[----:B-1----:R-:W-:Y:S01]  /*00a0*/  IMAD R0, R0, UR4, R5 ;  /* 0x0000000400007c24 */ /* 0x002fe2000f8e0205 */
[----:B------:R-:W1:Y:S01]  /*00b0*/  LDCU UR4, c[0x0][0x3a0] ;  /* 0x00007400ff0477ac */ /* 0x000e620008000800 */
[----:B---3--:R-:W3:Y:S03]  /*00c0*/  MUFU.RCP R4, R4 ;  /* 0x0000000400047308 */ /* 0x008ee60000001000 */
[----:B------:R-:W-:Y:S01]  /*00d0*/  ISETP.GE.AND P2, PT, R0, RZ, PT ;  /* 0x000000ff0000720c */ /* 0x000fe20003f46270 */
[----:B---3--:R-:W-:Y:S01]  /*00e0*/  VIADD R2, R4, 0xffffffe ;  /* 0x0ffffffe04027836 */ /* 0x008fe20000000000 */
[----:B------:R-:W-:-:S03]  /*00f0*/  IABS R4, R0 ;  /* 0x0000000000047213 */ /* 0x000fc60000000000 */
[----:B------:R3:W4:Y:S02]  /*0100*/  F2I.FTZ.U32.TRUNC.NTZ R3, R2 ;  /* 0x0000000200037305 */ /* 0x000724000021f000 */
[----:B---3--:R-:W-:Y:S02]  /*0110*/  HFMA2 R2, -RZ, RZ, 0, 0 ;  /* 0x00000000ff027431 */ /* 0x008fe400000001ff */
[----:B----4-:R-:W-:-:S04]  /*0120*/  IMAD.MOV R6, RZ, RZ, -R3 ;  /* 0x000000ffff067224 */ /* 0x010fc800078e0a03 */
[----:B------:R-:W-:Y:S02]  /*0130*/  IMAD R5, R6, R7, RZ ;  /* 0x0000000706057224 */ /* 0x000fe400078e02ff */
[----:B------:R-:W0:Y:S02]  /*0140*/  S2R R6, SR_TID.X ;  /* 0x0000000000067919 */ /* 0x000e240000002100 */
[----:B------:R-:W-:-:S06]  /*0150*/  IMAD.HI.U32 R3, R3, R5, R2 ;  /* 0x0000000503037227 */ /* 0x000fcc00078e0002 */
[----:B------:R-:W-:-:S04]  /*0160*/  IMAD.HI.U32 R3, R3, R4, RZ ;  /* 0x0000000403037227 */ /* 0x000fc800078e00ff */
[----:B------:R-:W-:-:S04]  /*0170*/  IMAD.MOV R3, RZ, RZ, -R3 ;  /* 0x000000ffff037224 */ /* 0x000fc800078e0a03 */
[C---:B------:R-:W-:Y:S02]  /*0180*/  IMAD R4, R7.reuse, R3, R4 ;  /* 0x0000000307047224 */ /* 0x040fe400078e0204 */
[----:B------:R-:W3:Y:S03]  /*0190*/  LDC.64 R2, c[0x0][0x380] ;  /* 0x0000e000ff027b82 */ /* 0x000ee60000000a00 */
[----:B------:R-:W-:Y:S01]  /*01a0*/  ISETP.GT.U32.AND P0, PT, R7, R4, PT ;  /* 0x000000040700720c */ /* 0x000fe20003f04070 */
[----:B0-----:R-:W-:-:S12]  /*01b0*/  IMAD R9, R9, UR5, R6 ;  /* 0x0000000509097c24 */ /* 0x001fd8000f8e0206 */
[----:B------:R-:W-:Y:S02]  /*01c0*/  @!P0 IADD3 R4, PT, PT, R4, -R7, RZ ;  /* 0x8000000704048210 */ /* 0x000fe40007ffe0ff */
[----:B------:R-:W-:Y:S02]  /*01d0*/  ISETP.NE.AND P0, PT, R8, RZ, PT ;  /* 0x000000ff0800720c */ /* 0x000fe40003f05270 */
[----:B------:R-:W-:Y:S02]  /*01e0*/  ISETP.GT.U32.AND P1, PT, R7, R4, PT ;  /* 0x000000040700720c */ /* 0x000fe40003f24070 */
[----:B------:R-:W-:-:S11]  /*01f0*/  LOP3.LUT R11, R9, 0x1, RZ, 0xc0, !PT ;  /* 0x00000001090b7812 */ /* 0x000fd600078ec0ff */
[----:B------:R-:W-:Y:S01]  /*0200*/  @!P1 IMAD.IADD R4, R4, 0x1, -R7 ;  /* 0x0000000104049824 */ /* 0x000fe200078e0a07 */
[----:B------:R-:W-:Y:S01]  /*0210*/  ISETP.NE.U32.AND P1, PT, R11, 0x1, PT ;  /* 0x000000010b00780c */ /* 0x000fe20003f25070 */
[----:B------:R-:W0:Y:S01]  /*0220*/  LDC.64 R6, c[0x0][0x390] ;  /* 0x0000e400ff067b82 */ /* 0x000e220000000a00 */
[----:B-1----:R-:W-:Y:S01]  /*0230*/  IMAD R11, R0, UR4, R9 ;  /* 0x00000004000b7c24 */ /* 0x002fe2000f8e0209 */
[----:B------:R-:W-:Y:S01]  /*0240*/  ULEA.HI UR4, UR4, UR4, URZ, 0x1 ;  /* 0x0000000404047291 */ /* 0x000fe2000f8f08ff */
[----:B------:R-:W-:Y:S02]  /*0250*/  MOV R10, R4 ;  /* 0x00000004000a7202 */ /* 0x000fe40000000f00 */
[----:B------:R-:W-:Y:S01]  /*0260*/  MOV R0, 0xfffffffc ;  /* 0xfffffffc00007802 */ /* 0x000fe20000000f00 */
[----:B---3--:R-:W-:Y:S01]  /*0270*/  IMAD.WIDE R2, R11, 0x4, R2 ;  /* 0x000000040b027825 */ /* 0x008fe200078e0202 */
[----:B------:R-:W-:Y:S01]  /*0280*/  LEA.HI R9, R9, R9, RZ, 0x1 ;  /* 0x0000000909097211 */ /* 0x000fe200078f08ff */
[----:B------:R-:W1:Y:S01]  /*0290*/  LDC.64 R4, c[0x0][0x388] ;  /* 0x0000e200ff047b82 */ /* 0x000e620000000a00 */
[----:B------:R-:W-:Y:S01]  /*02a0*/  USHF.R.S32.HI UR4, URZ, 0x1, UR4 ;  /* 0x00000001ff047899 */ /* 0x000fe20008011404 */
[----:B------:R-:W-:Y:S01]  /*02b0*/  @!P2 IMAD.MOV R10, RZ, RZ, -R10 ;  /* 0x000000ffff0aa224 */ /* 0x000fe200078e0a0a */
[----:B------:R-:W-:-:S02]  /*02c0*/  @!P0 LOP3.LUT R10, RZ, R8, RZ, 0x33, !PT ;  /* 0x00000008ff0a8212 */ /* 0x000fc400078e33ff */
[----:B------:R-:W-:Y:S02]  /*02d0*/  SEL R11, R0, 0x4, !P1 ;  /* 0x00000004000b7807 */ /* 0x000fe40004800000 */
[----:B------:R-:W-:Y:S01]  /*02e0*/  SHF.R.S32.HI R9, RZ, 0x1, R9 ;  /* 0x00000001ff097819 */ /* 0x000fe20000011409 */
[----:B--2---:R-:W2:Y:S01]  /*02f0*/  LDG.E R0, desc[UR6][R2.64] ;  /* 0x0000000602007981 */ /* 0x004ea2000c1e1900 */
[----:B------:R-:W-:Y:S02]  /*0300*/  IADD3 R8, P0, PT, R2, R11, RZ ;  /* 0x0000000b02087210 */ /* 0x000fe40007f1e0ff */
[----:B------:R-:W-:Y:S01]  /*0310*/  SEL R13, RZ, 0xffffffff, P1 ;  /* 0xffffffffff0d7807 */ /* 0x000fe20000800000 */
[----:B------:R-:W-:-:S03]  /*0320*/  IMAD R11, R10, UR4, R9 ;  /* 0x000000040a0b7c24 */ /* 0x000fc6000f8e0209 */
[----:B------:R-:W-:Y:S01]  /*0330*/  IADD3.X R9, PT, PT, R3, R13, RZ, P0, !PT ;  /* 0x0000000d03097210 */ /* 0x000fe200007fe4ff */
[----:B0-----:R-:W-:-:S04]  /*0340*/  IMAD.WIDE R6, R11, 0x4, R6 ;  /* 0x000000040b067825 */ /* 0x001fc800078e0206 */
[----:B------:R-:W3:Y:S01]  /*0350*/  LDG.E R8, desc[UR6][R8.64] ;  /* 0x0000000608087981 */ /* 0x000ee2000c1e1900 */
[----:B-1----:R-:W-:-:S03]  /*0360*/  IMAD.WIDE R4, R11, 0x4, R4 ;  /* 0x000000040b047825 */ /* 0x002fc600078e0204 */
[----:B------:R-:W3:Y:S04]  /*0370*/  LDG.E R7, desc[UR6][R6.64] ;  /* 0x0000000606077981 */ /* 0x000ee8000c1e1900 */
[----:B------:R-:W2:Y:S01]  /*0380*/  LDG.E R5, desc[UR6][R4.64] ;  /* 0x0000000604057981 */ /* 0x000ea2000c1e1900 */
[----:B---3--:R-:W-:-:S04]  /*0390*/  FMUL R11, R8, R7 ;  /* 0x00000007080b7220 */ /* 0x008fc80000400000 */
[----:B--2---:R-:W-:-:S05]  /*03a0*/  FFMA R11, R0, R5, -R11 ;  /* 0x00000005000b7223 */ /* 0x004fca000000080b */
[----:B------:R-:W-:Y:S01]  /*03b0*/  STG.E desc[UR6][R2.64], R11 ;  /* 0x0000000b02007986 */ /* 0x000fe2000c101906 */
[----:B------:R-:W-:Y:S05]  /*03c0*/  EXIT ;  /* 0x000000000000794d */ /* 0x000fea0003800000 */
.L_x_0:
[----:B------:R-:W-:-:S00]  /*03d0*/  BRA `(.L_x_0) ;  /* 0xfffffffc00fc7947 */ /* 0x000fc0000383ffff */
[----:B------:R-:W-:-:S00]  /*03e0*/  NOP ;  /* 0x0000000000007918 */ /* 0x000fc00000000000 */
        /* <DEDUP_REMOVED lines=9> */
.L_x_1:


//--------------------- .nv.shared.reserved.0     --------------------------
	.section	.nv.shared.reserved.0,"aw",@nobits
	.weak		__nv_reservedSMEM_offset_0_alias
	.size		__nv_reservedSMEM_offset_0_alias, 0, 64
	.other		__nv_reservedSMEM_offset_0_alias,@"STO_CUDA_RESERVED_SHARED STV_DEFAULT"
__nv_reservedSMEM_offset_0_alias:
	.zero		0
	.zero		64


//--------------------- .nv.constant0._Z10rope_naivePfS_S_iii --------------------------
	.section	.nv.constant0._Z10rope_naivePfS_S_iii,"a",@progbits
	.sectionflags	@""
	.align	4
.nv.constant0._Z10rope_naivePfS_S_iii:
	.zero		932


//--------------------- SYMBOLS --------------------------

	.type		.nv.reservedSmem.offset0,@object
	.size		.nv.reservedSmem.offset0,0x4
